//
// Generated by NVIDIA NVVM Compiler
//
// Compiler Build ID: CL-36424714
// Cuda compilation tools, release 13.0, V13.0.88
// Based on NVVM 20.0.0
//

.version 9.0
.target sm_100
.address_size 64

	// .globl	_Z18updateIsingModelV1iPc

.visible .entry _Z18updateIsingModelV1iPc(
	.param .u32 _Z18updateIsingModelV1iPc_param_0,
	.param .u64 .ptr .align 1 _Z18updateIsingModelV1iPc_param_1
)
{
	.reg .pred 	%p<10>;
	.reg .b16 	%rs<7>;
	.reg .b32 	%r<32>;
	.reg .b64 	%rd<15>;

	ld.param.u32 	%r3, [_Z18updateIsingModelV1iPc_param_0];
	ld.param.u64 	%rd1, [_Z18updateIsingModelV1iPc_param_1];
	mov.u32 	%r4, %ctaid.x;
	mov.u32 	%r5, %ntid.x;
	mov.u32 	%r6, %tid.x;
	mad.lo.s32 	%r1, %r4, %r5, %r6;
	div.s32 	%r2, %r1, %r3;
	setp.ge.s32 	%p1, %r2, %r3;
	setp.lt.s32 	%p2, %r3, 0;
	or.pred  	%p3, %p2, %p1;
	@%p3 bra 	$L__BB0_2;
	rem.s32 	%r7, %r1, %r3;
	cvta.to.global.u64 	%rd2, %rd1;
	add.s32 	%r8, %r3, -1;
	add.s32 	%r9, %r8, %r2;
	rem.s32 	%r10, %r9, %r3;
	mad.lo.s32 	%r11, %r10, %r3, %r7;
	cvt.s64.s32 	%rd3, %r11;
	add.s64 	%rd4, %rd2, %rd3;
	ld.global.u8 	%rs1, [%rd4];
	setp.eq.s16 	%p4, %rs1, 42;
	selp.u32 	%r12, 1, 0, %p4;
	mul.lo.s32 	%r13, %r2, %r3;
	add.s32 	%r14, %r8, %r7;
	rem.s32 	%r15, %r14, %r3;
	add.s32 	%r16, %r15, %r13;
	cvt.s64.s32 	%rd5, %r16;
	add.s64 	%rd6, %rd2, %rd5;
	ld.global.u8 	%rs2, [%rd6];
	setp.eq.s16 	%p5, %rs2, 42;
	selp.u32 	%r17, 1, 0, %p5;
	add.s32 	%r18, %r17, %r12;
	add.s32 	%r19, %r13, %r7;
	cvt.s64.s32 	%rd7, %r19;
	add.s64 	%rd8, %rd2, %rd7;
	ld.global.u8 	%rs3, [%rd8];
	setp.eq.s16 	%p6, %rs3, 42;
	selp.u32 	%r20, 1, 0, %p6;
	add.s32 	%r21, %r18, %r20;
	add.s32 	%r22, %r2, 1;
	rem.s32 	%r23, %r22, %r3;
	mad.lo.s32 	%r24, %r23, %r3, %r7;
	cvt.s64.s32 	%rd9, %r24;
	add.s64 	%rd10, %rd2, %rd9;
	ld.global.u8 	%rs4, [%rd10];
	setp.eq.s16 	%p7, %rs4, 42;
	selp.u32 	%r25, 1, 0, %p7;
	add.s32 	%r26, %r21, %r25;
	add.s32 	%r27, %r7, 1;
	rem.s32 	%r28, %r27, %r3;
	add.s32 	%r29, %r28, %r13;
	cvt.s64.s32 	%rd11, %r29;
	add.s64 	%rd12, %rd2, %rd11;
	ld.global.u8 	%rs5, [%rd12];
	setp.eq.s16 	%p8, %rs5, 42;
	selp.u32 	%r30, 1, 0, %p8;
	add.s32 	%r31, %r26, %r30;
	setp.gt.u32 	%p9, %r31, 2;
	selp.b16 	%rs6, 42, 96, %p9;
	cvt.s64.s32 	%rd13, %r1;
	add.s64 	%rd14, %rd2, %rd13;
	st.global.u8 	[%rd14], %rs6;
$L__BB0_2:
	ret;

}


// ===== COMPILED SASS (sm_100) =====

	.target	sm_100

	.elftype	@"ET_EXEC"


//--------------------- .note.nv.tkinfo           --------------------------
	.section	.note.nv.tkinfo,"",@"SHT_NOTE"
	.sectionflags	@"SHF_NOTE_NV_TKINFO"
	.tkinfo
        /*0018*/ 	.word	0x00000002
        /*0030*/ 	.string	""
        /*0030*/ 	.string	"ptxas"
        /*0030*/ 	.string	"Cuda compilation tools, release 13.0, V13.0.88"
        /*0030*/ 	.string	"Build cuda_13.0.r13.0/compiler.36424714_0"
        /*0030*/ 	.string	"-arch sm_100 -m 64 "



//--------------------- .note.nv.cuinfo           --------------------------
	.section	.note.nv.cuinfo,"",@"SHT_NOTE"
	.sectionflags	@"SHF_NOTE_NV_CUINFO"
        /*0018*/ 	.short	0x0002
        /*001a*/ 	.short	0x0064
        /*001c*/ 	.short	0x0082
	.zero		2


//--------------------- .nv.info                  --------------------------
	.section	.nv.info,"",@"SHT_CUDA_INFO"
	.align	4


	//----- nvinfo : EIATTR_REGCOUNT
	.align		4
        /*0000*/ 	.byte	0x04, 0x2f
        /*0002*/ 	.short	(.L_1 - .L_0)
	.align		4
.L_0:
        /*0004*/ 	.word	index@(_Z18updateIsingModelV1iPc)
        /*0008*/ 	.word	0x00000013


	//----- nvinfo : EIATTR_FRAME_SIZE
	.align		4
.L_1:
        /*000c*/ 	.byte	0x04, 0x11
        /*000e*/ 	.short	(.L_3 - .L_2)
	.align		4
.L_2:
        /*0010*/ 	.word	index@(_Z18updateIsingModelV1iPc)
        /*0014*/ 	.word	0x00000000


	//----- nvinfo : EIATTR_MIN_STACK_SIZE
	.align		4
.L_3:
        /*0018*/ 	.byte	0x04, 0x12
        /*001a*/ 	.short	(.L_5 - .L_4)
	.align		4
.L_4:
        /*001c*/ 	.word	index@(_Z18updateIsingModelV1iPc)
        /*0020*/ 	.word	0x00000000
.L_5:


//--------------------- .nv.compat                --------------------------
	.section	.nv.compat,"",@"SHT_CUDA_COMPAT_INFO"
	.align	4
        /*0000*/ 	.byte	0x02, 0x09, 0x00, 0x00, 0x02, 0x02, 0x01, 0x00, 0x02, 0x05, 0x05, 0x00, 0x03, 0x07, 0x01, 0x01
        /*0010*/ 	.byte	0x02, 0x03, 0x00, 0x00, 0x02, 0x06, 0x01, 0x00, 0x04, 0x0b, 0x08, 0x00, 0x09, 0x00, 0x00, 0x00
        /*0020*/ 	.byte	0x00, 0x00, 0x00, 0x00


//--------------------- .nv.info._Z18updateIsingModelV1iPc --------------------------
	.section	.nv.info._Z18updateIsingModelV1iPc,"",@"SHT_CUDA_INFO"
	.sectionflags	@""
	.align	4


	//----- nvinfo : EIATTR_CUDA_API_VERSION
	.align		4
        /*0000*/ 	.byte	0x04, 0x37
        /*0002*/ 	.short	(.L_7 - .L_6)
.L_6:
        /*0004*/ 	.word	0x00000082


	//----- nvinfo : EIATTR_KPARAM_INFO
	.align		4
.L_7:
        /*0008*/ 	.byte	0x04, 0x17
        /*000a*/ 	.short	(.L_9 - .L_8)
.L_8:
        /*000c*/ 	.word	0x00000000
        /*0010*/ 	.short	0x0001
        /*0012*/ 	.short	0x0008
        /*0014*/ 	.byte	0x00, 0xf5, 0x21, 0x00


	//----- nvinfo : EIATTR_KPARAM_INFO
	.align		4
.L_9:
        /*0018*/ 	.byte	0x04, 0x17
        /*001a*/ 	.short	(.L_11 - .L_10)
.L_10:
        /*001c*/ 	.word	0x00000000
        /*0020*/ 	.short	0x0000
        /*0022*/ 	.short	0x0000
        /*0024*/ 	.byte	0x00, 0xf0, 0x11, 0x00


	//----- nvinfo : EIATTR_SPARSE_MMA_MASK
	.align		4
.L_11:
        /*0028*/ 	.byte	0x03, 0x50
        /*002a*/ 	.short	0x0000


	//----- nvinfo : EIATTR_MAXREG_COUNT
	.align		4
        /*002c*/ 	.byte	0x03, 0x1b
        /*002e*/ 	.short	0x00ff


	//----- nvinfo : EIATTR_MERCURY_ISA_VERSION
	.align		4
        /*0030*/ 	.byte	0x03, 0x5f
        /*0032*/ 	.short	0x0101


	//----- nvinfo : EIATTR_VRC_CTA_INIT_COUNT
	.align		4
        /*0034*/ 	.byte	0x02, 0x4a
	.zero		1
	.zero		1


	//----- nvinfo : EIATTR_EXIT_INSTR_OFFSETS
	.align		4
        /*0038*/ 	.byte	0x04, 0x1c
        /*003a*/ 	.short	(.L_13 - .L_12)


	//   ....[0]....
.L_12:
        /*003c*/ 	.word	0x00000200


	//   ....[1]....
        /*0040*/ 	.word	0x00000850


	//----- nvinfo : EIATTR_CBANK_PARAM_SIZE
	.align		4
.L_13:
        /*0044*/ 	.byte	0x03, 0x19
        /*0046*/ 	.short	0x0010


	//----- nvinfo : EIATTR_PARAM_CBANK
	.align		4
        /*0048*/ 	.byte	0x04, 0x0a
        /*004a*/ 	.short	(.L_15 - .L_14)
	.align		4
.L_14:
        /*004c*/ 	.word	index@(.nv.constant0._Z18updateIsingModelV1iPc)
        /*0050*/ 	.short	0x0380
        /*0052*/ 	.short	0x0010


	//----- nvinfo : EIATTR_SW_WAR
	.align		4
.L_15:
        /*0054*/ 	.byte	0x04, 0x36
        /*0056*/ 	.short	(.L_17 - .L_16)
.L_16:
        /*0058*/ 	.word	0x00000008
.L_17:


//--------------------- .nv.callgraph             --------------------------
	.section	.nv.callgraph,"",@"SHT_CUDA_CALLGRAPH"
	.align	4
	.sectionentsize	8
	.align		4
        /*0000*/ 	.word	0x00000000
	.align		4
        /*0004*/ 	.word	0xffffffff
	.align		4
        /*0008*/ 	.word	0x00000000
	.align		4
        /*000c*/ 	.word	0xfffffffe
	.align		4
        /*0010*/ 	.word	0x00000000
	.align		4
        /*0014*/ 	.word	0xfffffffd
	.align		4
        /*0018*/ 	.word	0x00000000
	.align		4
        /*001c*/ 	.word	0xfffffffc


//--------------------- .text._Z18updateIsingModelV1iPc --------------------------
	.section	.text._Z18updateIsingModelV1iPc,"ax",@progbits
	.align	128
        .global         _Z18updateIsingModelV1iPc
        .type           _Z18updateIsingModelV1iPc,@function
        .size           _Z18updateIsingModelV1iPc,(.L_x_1 - _Z18updateIsingModelV1iPc)
        .other          _Z18updateIsingModelV1iPc,@"STO_CUDA_ENTRY STV_DEFAULT"
_Z18updateIsingModelV1iPc:
.text._Z18updateIsingModelV1iPc:
[----:B------:R-:W-:Y:S08]  /*0000*/  LDC R1, c[0x0][0x37c] ;  /* 0x0000df00ff017b82 */ /* 0x000ff00000000800 */
[----:B------:R-:W0:Y:S01]  /*0010*/  LDC R3, c[0x0][0x380] ;  /* 0x0000e000ff037b82 */ /* 0x000e220000000800 */
[----:B------:R-:W1:Y:S07]  /*0020*/  S2R R5, SR_TID.X ;  /* 0x0000000000057919 */ /* 0x000e6e0000002100 */
[----:B------:R-:W1:Y:S08]  /*0030*/  S2UR UR4, SR_CTAID.X ;  /* 0x00000000000479c3 */ /* 0x000e700000002500 */
[----:B------:R-:W1:Y:S01]  /*0040*/  LDC R0, c[0x0][0x360] ;  /* 0x0000d800ff007b82 */ /* 0x000e620000000800 */
[----:B0-----:R-:W-:-:S04]  /*0050*/  IABS R4, R3 ;  /* 0x0000000300047213 */ /* 0x001fc80000000000 */
[----:B------:R-:W0:Y:S01]  /*0060*/  I2F.RP R2, R4 ;  /* 0x0000000400027306 */ /* 0x000e220000209400 */
[----:B-1----:R-:W-:-:S07]  /*0070*/  IMAD R0, R0, UR4, R5 ;  /* 0x0000000400007c24 */ /* 0x002fce000f8e0205 */
[----:B0-----:R-:W0:Y:S02]  /*0080*/  MUFU.RCP R2, R2 ;  /* 0x0000000200027308 */ /* 0x001e240000001000 */
[----:B0-----:R-:W-:-:S06]  /*0090*/  VIADD R6, R2, 0xffffffe ;  /* 0x0ffffffe02067836 */ /* 0x001fcc0000000000 */
[----:B------:R0:W1:Y:S02]  /*00a0*/  F2I.FTZ.U32.TRUNC.NTZ R7, R6 ;  /* 0x0000000600077305 */ /* 0x000064000021f000 */
[----:B0-----:R-:W-:Y:S02]  /*00b0*/  IMAD.MOV.U32 R6, RZ, RZ, RZ ;  /* 0x000000ffff067224 */ /* 0x001fe400078e00ff */
[----:B-1----:R-:W-:-:S04]  /*00c0*/  IMAD.MOV R9, RZ, RZ, -R7 ;  /* 0x000000ffff097224 */ /* 0x002fc800078e0a07 */
[----:B------:R-:W-:Y:S01]  /*00d0*/  IMAD R5, R9, R4, RZ ;  /* 0x0000000409057224 */ /* 0x000fe200078e02ff */
[----:B------:R-:W-:-:S03]  /*00e0*/  IABS R9, R0 ;  /* 0x0000000000097213 */ /* 0x000fc60000000000 */
[----:B------:R-:W-:-:S06]  /*00f0*/  IMAD.HI.U32 R7, R7, R5, R6 ;  /* 0x0000000507077227 */ /* 0x000fcc00078e0006 */
[----:B------:R-:W-:-:S04]  /*0100*/  IMAD.HI.U32 R2, R7, R9, RZ ;  /* 0x0000000907027227 */ /* 0x000fc800078e00ff */
[----:B------:R-:W-:-:S04]  /*0110*/  IMAD.MOV R5, RZ, RZ, -R2 ;  /* 0x000000ffff057224 */ /* 0x000fc800078e0a02 */
[----:B------:R-:W-:Y:S01]  /*0120*/  IMAD R9, R4, R5, R9 ;  /* 0x0000000504097224 */ /* 0x000fe200078e0209 */
[----:B------:R-:W-:-:S04]  /*0130*/  LOP3.LUT R5, R0, R3, RZ, 0x3c, !PT ;  /* 0x0000000300057212 */ /* 0x000fc800078e3cff */
[----:B------:R-:W-:Y:S02]  /*0140*/  ISETP.GT.U32.AND P1, PT, R4, R9, PT ;  /* 0x000000090400720c */ /* 0x000fe40003f24070 */
[----:B------:R-:W-:Y:S02]  /*0150*/  ISETP.GE.AND P2, PT, R5, RZ, PT ;  /* 0x000000ff0500720c */ /* 0x000fe40003f46270 */
[----:B------:R-:W-:-:S09]  /*0160*/  LOP3.LUT R5, RZ, R3, RZ, 0x33, !PT ;  /* 0x00000003ff057212 */ /* 0x000fd200078e33ff */
[----:B------:R-:W-:Y:S02]  /*0170*/  @!P1 IMAD.IADD R9, R9, 0x1, -R4 ;  /* 0x0000000109099824 */ /* 0x000fe400078e0a04 */
[----:B------:R-:W-:Y:S01]  /*0180*/  @!P1 VIADD R2, R2, 0x1 ;  /* 0x0000000102029836 */ /* 0x000fe20000000000 */
[----:B------:R-:W-:Y:S02]  /*0190*/  ISETP.NE.AND P1, PT, R3, RZ, PT ;  /* 0x000000ff0300720c */ /* 0x000fe40003f25270 */
[----:B------:R-:W-:-:S13]  /*01a0*/  ISETP.GE.U32.AND P0, PT, R9, R4, PT ;  /* 0x000000040900720c */ /* 0x000fda0003f06070 */
[----:B------:R-:W-:-:S04]  /*01b0*/  @P0 VIADD R2, R2, 0x1 ;  /* 0x0000000102020836 */ /* 0x000fc80000000000 */
[----:B------:R-:W-:-:S05]  /*01c0*/  @!P2 IMAD.MOV R2, RZ, RZ, -R2 ;  /* 0x000000ffff02a224 */ /* 0x000fca00078e0a02 */
[----:B------:R-:W-:-:S04]  /*01d0*/  SEL R2, R5, R2, !P1 ;  /* 0x0000000205027207 */ /* 0x000fc80004800000 */
[----:B------:R-:W-:-:S04]  /*01e0*/  ISETP.GE.AND P0, PT, R2, R3, PT ;  /* 0x000000030200720c */ /* 0x000fc80003f06270 */
[----:B------:R-:W-:-:S13]  /*01f0*/  ISETP.LT.OR P0, PT, R3, RZ, P0 ;  /* 0x000000ff0300720c */ /* 0x000fda0000701670 */
[----:B------:R-:W-:Y:S05]  /*0200*/  @P0 EXIT ;  /* 0x000000000000094d */ /* 0x000fea0003800000 */
[----:B------:R-:W-:Y:S01]  /*0210*/  ISETP.GE.AND P2, PT, R0, RZ, PT ;  /* 0x000000ff0000720c */ /* 0x000fe20003f46270 */
[----:B------:R-:W-:Y:S01]  /*0220*/  IMAD.IADD R6, R9, 0x1, -R4 ;  /* 0x0000000109067824 */ /* 0x000fe200078e0a04 */
[-C--:B------:R-:W-:Y:S01]  /*0230*/  ISETP.GT.U32.AND P0, PT, R4, R9.reuse, PT ;  /* 0x000000090400720c */ /* 0x080fe20003f04070 */
[----:B------:R-:W-:Y:S01]  /*0240*/  VIADD R15, R2, 0x1 ;  /* 0x00000001020f7836 */ /* 0x000fe20000000000 */
[----:B------:R-:W0:Y:S02]  /*0250*/  LDCU.64 UR6, c[0x0][0x388] ;  /* 0x00007100ff0677ac */ /* 0x000e240008000a00 */
[----:B------:R-:W-:Y:S02]  /*0260*/  SEL R6, R6, R9, !P0 ;  /* 0x0000000906067207 */ /* 0x000fe40004000000 */
[----:B------:R-:W-:Y:S01]  /*0270*/  IADD3 R9, PT, PT, R3, -0x1, RZ ;  /* 0xffffffff03097810 */ /* 0x000fe20007ffe0ff */
[----:B------:R-:W1:Y:S04]  /*0280*/  LDCU.64 UR4, c[0x0][0x358] ;  /* 0x00006b00ff0477ac */ /* 0x000e680008000a00 */
[----:B------:R-:W-:-:S02]  /*0290*/  @!P2 IMAD.MOV R6, RZ, RZ, -R6 ;  /* 0x000000ffff06a224 */ /* 0x000fc400078e0a06 */
[----:B------:R-:W-:-:S03]  /*02a0*/  IMAD.IADD R16, R2, 0x1, R9 ;  /* 0x0000000102107824 */ /* 0x000fc600078e0209 */
[----:B------:R-:W-:Y:S02]  /*02b0*/  SEL R6, R5, R6, !P1 ;  /* 0x0000000605067207 */ /* 0x000fe40004800000 */
[----:B------:R-:W-:Y:S02]  /*02c0*/  IABS R11, R16 ;  /* 0x00000010000b7213 */ /* 0x000fe40000000000 */
[----:B------:R-:W-:Y:S01]  /*02d0*/  ISETP.GE.AND P3, PT, R16, RZ, PT ;  /* 0x000000ff1000720c */ /* 0x000fe20003f66270 */
[----:B------:R-:W-:Y:S02]  /*02e0*/  IMAD.IADD R8, R6, 0x1, R9 ;  /* 0x0000000106087824 */ /* 0x000fe400078e0209 */
[----:B------:R-:W-:-:S03]  /*02f0*/  IMAD.HI.U32 R9, R7, R11, RZ ;  /* 0x0000000b07097227 */ /* 0x000fc600078e00ff */
[----:B------:R-:W-:Y:S01]  /*0300*/  IABS R12, R8 ;  /* 0x00000008000c7213 */ /* 0x000fe20000000000 */
[----:B------:R-:W-:Y:S02]  /*0310*/  IMAD.MOV R9, RZ, RZ, -R9 ;  /* 0x000000ffff097224 */ /* 0x000fe400078e0a09 */
[----:B------:R-:W-:Y:S02]  /*0320*/  VIADD R14, R6, 0x1 ;  /* 0x00000001060e7836 */ /* 0x000fe40000000000 */
[----:B------:R-:W-:-:S04]  /*0330*/  IMAD.HI.U32 R10, R7, R12, RZ ;  /* 0x0000000c070a7227 */ /* 0x000fc800078e00ff */
[C---:B------:R-:W-:Y:S02]  /*0340*/  IMAD R9, R4.reuse, R9, R11 ;  /* 0x0000000904097224 */ /* 0x040fe400078e020b */
[----:B------:R-:W-:Y:S01]  /*0350*/  IMAD.MOV R13, RZ, RZ, -R10 ;  /* 0x000000ffff0d7224 */ /* 0x000fe200078e0a0a */
[----:B------:R-:W-:Y:S02]  /*0360*/  IABS R10, R15 ;  /* 0x0000000f000a7213 */ /* 0x000fe40000000000 */
[C---:B------:R-:W-:Y:S01]  /*0370*/  ISETP.GT.U32.AND P0, PT, R4.reuse, R9, PT ;  /* 0x000000090400720c */ /* 0x040fe20003f04070 */
[----:B------:R-:W-:Y:S01]  /*0380*/  IMAD R11, R4, R13, R12 ;  /* 0x0000000d040b7224 */ /* 0x000fe200078e020c */
[----:B------:R-:W-:Y:S01]  /*0390*/  IABS R12, R14 ;  /* 0x0000000e000c7213 */ /* 0x000fe20000000000 */
[----:B------:R-:W-:-:S03]  /*03a0*/  IMAD.MOV.U32 R13, RZ, RZ, R10 ;  /* 0x000000ffff0d7224 */ /* 0x000fc600078e000a */
[----:B------:R-:W-:Y:S01]  /*03b0*/  ISETP.GT.U32.AND P2, PT, R4, R11, PT ;  /* 0x0000000b0400720c */ /* 0x000fe20003f44070 */
[----:B------:R-:W-:-:S04]  /*03c0*/  IMAD.HI.U32 R10, R7, R13, RZ ;  /* 0x0000000d070a7227 */ /* 0x000fc800078e00ff */
[----:B------:R-:W-:Y:S02]  /*03d0*/  IMAD.MOV R10, RZ, RZ, -R10 ;  /* 0x000000ffff0a7224 */ /* 0x000fe400078e0a0a */
[----:B------:R-:W-:Y:S01]  /*03e0*/  @!P0 IADD3 R9, PT, PT, R9, -R4, RZ ;  /* 0x8000000409098210 */ /* 0x000fe20007ffe0ff */
[----:B------:R-:W-:-:S03]  /*03f0*/  IMAD.HI.U32 R7, R7, R12, RZ ;  /* 0x0000000c07077227 */ /* 0x000fc600078e00ff */
[C---:B------:R-:W-:Y:S01]  /*0400*/  ISETP.GT.U32.AND P0, PT, R4.reuse, R9, PT ;  /* 0x000000090400720c */ /* 0x040fe20003f04070 */
[C---:B------:R-:W-:Y:S02]  /*0410*/  IMAD R13, R4.reuse, R10, R13 ;  /* 0x0000000a040d7224 */ /* 0x040fe400078e020d */
[----:B------:R-:W-:Y:S02]  /*0420*/  IMAD.MOV R7, RZ, RZ, -R7 ;  /* 0x000000ffff077224 */ /* 0x000fe400078e0a07 */
[----:B------:R-:W-:Y:S01]  /*0430*/  @!P2 IMAD.IADD R11, R11, 0x1, -R4 ;  /* 0x000000010b0ba824 */ /* 0x000fe200078e0a04 */
[C---:B------:R-:W-:Y:S01]  /*0440*/  ISETP.GT.U32.AND P4, PT, R4.reuse, R13, PT ;  /* 0x0000000d0400720c */ /* 0x040fe20003f84070 */
[----:B------:R-:W-:-:S03]  /*0450*/  IMAD R7, R4, R7, R12 ;  /* 0x0000000704077224 */ /* 0x000fc600078e020c */
[C---:B------:R-:W-:Y:S02]  /*0460*/  ISETP.GT.U32.AND P5, PT, R4.reuse, R11, PT ;  /* 0x0000000b0400720c */ /* 0x040fe40003fa4070 */
[----:B------:R-:W-:Y:S01]  /*0470*/  ISETP.GT.U32.AND P2, PT, R4, R7, PT ;  /* 0x000000070400720c */ /* 0x000fe20003f44070 */
[----:B------:R-:W-:Y:S01]  /*0480*/  @!P0 IMAD.IADD R9, R9, 0x1, -R4 ;  /* 0x0000000109098824 */ /* 0x000fe200078e0a04 */
[----:B------:R-:W-:-:S03]  /*0490*/  ISETP.GE.AND P0, PT, R8, RZ, PT ;  /* 0x000000ff0800720c */ /* 0x000fc60003f06270 */
[----:B------:R-:W-:Y:S01]  /*04a0*/  @!P3 IMAD.MOV R9, RZ, RZ, -R9 ;  /* 0x000000ffff09b224 */ /* 0x000fe200078e0a09 */
[----:B------:R-:W-:Y:S01]  /*04b0*/  ISETP.GE.AND P3, PT, R14, RZ, PT ;  /* 0x000000ff0e00720c */ /* 0x000fe20003f66270 */
[----:B------:R-:W-:-:S03]  /*04c0*/  @!P4 IMAD.IADD R13, R13, 0x1, -R4 ;  /* 0x000000010d0dc824 */ /* 0x000fc600078e0a04 */
[----:B------:R-:W-:Y:S01]  /*04d0*/  SEL R9, R5, R9, !P1 ;  /* 0x0000000905097207 */ /* 0x000fe20004800000 */
[--C-:B------:R-:W-:Y:S01]  /*04e0*/  @!P5 IMAD.IADD R11, R11, 0x1, -R4.reuse ;  /* 0x000000010b0bd824 */ /* 0x100fe200078e0a04 */
[C---:B------:R-:W-:Y:S01]  /*04f0*/  ISETP.GT.U32.AND P4, PT, R4.reuse, R13, PT ;  /* 0x0000000d0400720c */ /* 0x040fe20003f84070 */
[----:B------:R-:W-:Y:S02]  /*0500*/  @!P2 IMAD.IADD R7, R7, 0x1, -R4 ;  /* 0x000000010707a824 */ /* 0x000fe400078e0a04 */
[----:B------:R-:W-:Y:S01]  /*0510*/  @!P0 IMAD.MOV R11, RZ, RZ, -R11 ;  /* 0x000000ffff0b8224 */ /* 0x000fe200078e0a0b */
[----:B------:R-:W-:Y:S01]  /*0520*/  ISETP.GE.AND P0, PT, R15, RZ, PT ;  /* 0x000000ff0f00720c */ /* 0x000fe20003f06270 */
[----:B------:R-:W-:Y:S01]  /*0530*/  IMAD R9, R9, R3, R6 ;  /* 0x0000000309097224 */ /* 0x000fe200078e0206 */
[----:B------:R-:W-:Y:S02]  /*0540*/  ISETP.GT.U32.AND P2, PT, R4, R7, PT ;  /* 0x000000070400720c */ /* 0x000fe40003f44070 */
[----:B------:R-:W-:-:S05]  /*0550*/  SEL R11, R5, R11, !P1 ;  /* 0x0000000b050b7207 */ /* 0x000fca0004800000 */
[----:B------:R-:W-:Y:S01]  /*0560*/  @!P4 IADD3 R13, PT, PT, R13, -R4, RZ ;  /* 0x800000040d0dc210 */ /* 0x000fe20007ffe0ff */
[----:B------:R-:W-:Y:S01]  /*0570*/  IMAD R8, R2, R3, R11 ;  /* 0x0000000302087224 */ /* 0x000fe200078e020b */
[----:B0-----:R-:W-:-:S03]  /*0580*/  IADD3 R10, P4, PT, R9, UR6, RZ ;  /* 0x00000006090a7c10 */ /* 0x001fc6000ff9e0ff */
[----:B------:R-:W-:Y:S01]  /*0590*/  IMAD.MOV.U32 R14, RZ, RZ, R13 ;  /* 0x000000ffff0e7224 */ /* 0x000fe200078e000d */
[----:B------:R-:W-:Y:S01]  /*05a0*/  LEA.HI.X.SX32 R11, R9, UR7, 0x1, P4 ;  /* 0x00000007090b7c11 */ /* 0x000fe2000a0f0eff */
[----:B------:R-:W-:Y:S01]  /*05b0*/  @!P2 IMAD.IADD R7, R7, 0x1, -R4 ;  /* 0x000000010707a824 */ /* 0x000fe200078e0a04 */
[----:B------:R-:W-:Y:S01]  /*05c0*/  IADD3 R12, P2, PT, R8, UR6, RZ ;  /* 0x00000006080c7c10 */ /* 0x000fe2000ff5e0ff */
[----:B------:R-:W-:Y:S02]  /*05d0*/  @!P0 IMAD.MOV R14, RZ, RZ, -R14 ;  /* 0x000000ffff0e8224 */ /* 0x000fe400078e0a0e */
[----:B------:R-:W-:Y:S01]  /*05e0*/  IMAD R4, R2, R3, R6 ;  /* 0x0000000302047224 */ /* 0x000fe200078e0206 */
[----:B------:R-:W-:Y:S01]  /*05f0*/  LEA.HI.X.SX32 R13, R8, UR7, 0x1, P2 ;  /* 0x00000007080d7c11 */ /* 0x000fe200090f0eff */
[----:B------:R-:W-:Y:S01]  /*0600*/  @!P3 IMAD.MOV R7, RZ, RZ, -R7 ;  /* 0x000000ffff07b224 */ /* 0x000fe200078e0a07 */
[----:B------:R-:W-:Y:S01]  /*0610*/  SEL R14, R5, R14, !P1 ;  /* 0x0000000e050e7207 */ /* 0x000fe20004800000 */
[----:B-1----:R-:W2:Y:S01]  /*0620*/  LDG.E.U8 R10, desc[UR4][R10.64] ;  /* 0x000000040a0a7981 */ /* 0x002ea2000c1e1100 */
[----:B------:R-:W-:-:S02]  /*0630*/  IADD3 R8, P0, PT, R4, UR6, RZ ;  /* 0x0000000604087c10 */ /* 0x000fc4000ff1e0ff */
[----:B------:R-:W-:Y:S01]  /*0640*/  SEL R5, R5, R7, !P1 ;  /* 0x0000000705057207 */ /* 0x000fe20004800000 */
[----:B------:R-:W3:Y:S01]  /*0650*/  LDG.E.U8 R12, desc[UR4][R12.64] ;  /* 0x000000040c0c7981 */ /* 0x000ee2000c1e1100 */
[----:B------:R-:W-:Y:S01]  /*0660*/  LEA.HI.X.SX32 R9, R4, UR7, 0x1, P0 ;  /* 0x0000000704097c11 */ /* 0x000fe200080f0eff */
[-C--:B------:R-:W-:Y:S02]  /*0670*/  IMAD R14, R14, R3.reuse, R6 ;  /* 0x000000030e0e7224 */ /* 0x080fe400078e0206 */
[----:B------:R-:W-:Y:S02]  /*0680*/  IMAD R3, R2, R3, R5 ;  /* 0x0000000302037224 */ /* 0x000fe400078e0205 */
[----:B------:R-:W4:Y:S01]  /*0690*/  LDG.E.U8 R8, desc[UR4][R8.64] ;  /* 0x0000000408087981 */ /* 0x000f22000c1e1100 */
[----:B------:R-:W-:-:S04]  /*06a0*/  IADD3 R4, P0, PT, R14, UR6, RZ ;  /* 0x000000060e047c10 */ /* 0x000fc8000ff1e0ff */
[----:B------:R-:W-:Y:S02]  /*06b0*/  LEA.HI.X.SX32 R5, R14, UR7, 0x1, P0 ;  /* 0x000000070e057c11 */ /* 0x000fe400080f0eff */
[----:B------:R-:W-:-:S03]  /*06c0*/  IADD3 R2, P0, PT, R3, UR6, RZ ;  /* 0x0000000603027c10 */ /* 0x000fc6000ff1e0ff */
[----:B------:R0:W5:Y:S01]  /*06d0*/  LDG.E.U8 R4, desc[UR4][R4.64] ;  /* 0x0000000404047981 */ /* 0x000162000c1e1100 */
[----:B------:R-:W-:-:S05]  /*06e0*/  LEA.HI.X.SX32 R3, R3, UR7, 0x1, P0 ;  /* 0x0000000703037c11 */ /* 0x000fca00080f0eff */
[----:B------:R-:W5:Y:S01]  /*06f0*/  LDG.E.U8 R2, desc[UR4][R2.64] ;  /* 0x0000000402027981 */ /* 0x000f62000c1e1100 */
[----:B------:R-:W-:Y:S02]  /*0700*/  IMAD.MOV.U32 R6, RZ, RZ, 0x2 ;  /* 0x00000002ff067424 */ /* 0x000fe400078e00ff */
[----:B0-----:R-:W-:Y:S01]  /*0710*/  IMAD.MOV.U32 R5, RZ, RZ, 0x2a ;  /* 0x0000002aff057424 */ /* 0x001fe200078e00ff */
[----:B--2---:R-:W-:Y:S02]  /*0720*/  ISETP.NE.AND P2, PT, R10, 0x2a, PT ;  /* 0x0000002a0a00780c */ /* 0x004fe40003f45270 */
[----:B---3--:R-:W-:Y:S02]  /*0730*/  ISETP.NE.AND P0, PT, R12, 0x2a, PT ;  /* 0x0000002a0c00780c */ /* 0x008fe40003f05270 */
[----:B------:R-:W-:Y:S02]  /*0740*/  SEL R7, RZ, 0x1, P2 ;  /* 0x00000001ff077807 */ /* 0x000fe40001000000 */
[----:B----4-:R-:W-:-:S07]  /*0750*/  ISETP.NE.AND P1, PT, R8, 0x2a, PT ;  /* 0x0000002a0800780c */ /* 0x010fce0003f25270 */
[----:B------:R-:W-:Y:S02]  /*0760*/  @P2 IMAD.MOV R6, RZ, RZ, 0x1 ;  /* 0x00000001ff062424 */ /* 0x000fe400078e02ff */
[----:B------:R-:W-:Y:S01]  /*0770*/  @P0 IMAD.MOV R6, RZ, RZ, R7 ;  /* 0x000000ffff060224 */ /* 0x000fe200078e0207 */
[----:B-----5:R-:W-:-:S04]  /*0780*/  ISETP.NE.AND P0, PT, R4, 0x2a, PT ;  /* 0x0000002a0400780c */ /* 0x020fc80003f05270 */
[----:B------:R-:W-:Y:S01]  /*0790*/  IADD3 R4, PT, PT, R6, 0x1, RZ ;  /* 0x0000000106047810 */ /* 0x000fe20007ffe0ff */
[----:B------:R-:W-:Y:S01]  /*07a0*/  @P1 IMAD.MOV R4, RZ, RZ, R6 ;  /* 0x000000ffff041224 */ /* 0x000fe200078e0206 */
[----:B------:R-:W-:-:S03]  /*07b0*/  ISETP.NE.AND P1, PT, R2, 0x2a, PT ;  /* 0x0000002a0200780c */ /* 0x000fc60003f25270 */
[----:B------:R-:W-:-:S04]  /*07c0*/  VIADD R2, R4, 0x1 ;  /* 0x0000000104027836 */ /* 0x000fc80000000000 */
[----:B------:R-:W-:-:S04]  /*07d0*/  @P0 IMAD.MOV R2, RZ, RZ, R4 ;  /* 0x000000ffff020224 */ /* 0x000fc800078e0204 */
[----:B------:R-:W-:Y:S02]  /*07e0*/  VIADD R3, R2, 0x1 ;  /* 0x0000000102037836 */ /* 0x000fe40000000000 */
[----:B------:R-:W-:Y:S01]  /*07f0*/  @P1 IMAD.MOV R3, RZ, RZ, R2 ;  /* 0x000000ffff031224 */ /* 0x000fe200078e0202 */
[----:B------:R-:W-:-:S04]  /*0800*/  IADD3 R2, P1, PT, R0, UR6, RZ ;  /* 0x0000000600027c10 */ /* 0x000fc8000ff3e0ff */
[----:B------:R-:W-:Y:S02]  /*0810*/  ISETP.GT.U32.AND P0, PT, R3, 0x2, PT ;  /* 0x000000020300780c */ /* 0x000fe40003f04070 */
[----:B------:R-:W-:Y:S02]  /*0820*/  LEA.HI.X.SX32 R3, R0, UR7, 0x1, P1 ;  /* 0x0000000700037c11 */ /* 0x000fe400088f0eff */
[----:B------:R-:W-:-:S05]  /*0830*/  SEL R5, R5, 0x60, P0 ;  /* 0x0000006005057807 */ /* 0x000fca0000000000 */
[----:B------:R-:W-:Y:S01]  /*0840*/  STG.E.U8 desc[UR4][R2.64], R5 ;  /* 0x0000000502007986 */ /* 0x000fe2000c101104 */
[----:B------:R-:W-:Y:S05]  /*0850*/  EXIT ;  /* 0x000000000000794d */ /* 0x000fea0003800000 */
.L_x_0:
[----:B------:R-:W-:-:S00]  /*0860*/  BRA `(.L_x_0) ;  /* 0xfffffffc00fc7947 */ /* 0x000fc0000383ffff */
[----:B------:R-:W-:-:S00]  /*0870*/  NOP ;  /* 0x0000000000007918 */ /* 0x000fc00000000000 */
        /* <DEDUP_REMOVED lines=8> */
.L_x_1:


//--------------------- .nv.shared.reserved.0     --------------------------
	.section	.nv.shared.reserved.0,"aw",@nobits
	.weak		__nv_reservedSMEM_offset_0_alias
	.size		__nv_reservedSMEM_offset_0_alias, 0, 64
	.other		__nv_reservedSMEM_offset_0_alias,@"STO_CUDA_RESERVED_SHARED STV_DEFAULT"
__nv_reservedSMEM_offset_0_alias:
	.zero		0
	.zero		64


//--------------------- .nv.constant0._Z18updateIsingModelV1iPc --------------------------
	.section	.nv.constant0._Z18updateIsingModelV1iPc,"a",@progbits
	.sectionflags	@""
	.align	4
.nv.constant0._Z18updateIsingModelV1iPc:
	.zero		912


//--------------------- SYMBOLS --------------------------

	.type		.nv.reservedSmem.offset0,@object
	.size		.nv.reservedSmem.offset0,0x4
